//
// Generated by NVIDIA NVVM Compiler
//
// Compiler Build ID: CL-36424714
// Cuda compilation tools, release 13.0, V13.0.88
// Based on NVVM 20.0.0
//

.version 9.0
.target sm_100
.address_size 64

	// .globl	_Z12mandelKernelffiiiffPiii

.visible .entry _Z12mandelKernelffiiiffPiii(
	.param .f32 _Z12mandelKernelffiiiffPiii_param_0,
	.param .f32 _Z12mandelKernelffiiiffPiii_param_1,
	.param .u32 _Z12mandelKernelffiiiffPiii_param_2,
	.param .u32 _Z12mandelKernelffiiiffPiii_param_3,
	.param .u32 _Z12mandelKernelffiiiffPiii_param_4,
	.param .f32 _Z12mandelKernelffiiiffPiii_param_5,
	.param .f32 _Z12mandelKernelffiiiffPiii_param_6,
	.param .u64 .ptr .align 1 _Z12mandelKernelffiiiffPiii_param_7,
	.param .u32 _Z12mandelKernelffiiiffPiii_param_8,
	.param .u32 _Z12mandelKernelffiiiffPiii_param_9
)
{
	.reg .pred 	%p<16>;
	.reg .b32 	%r<71>;
	.reg .b32 	%f<20>;
	.reg .b64 	%rd<13>;

	ld.param.f32 	%f9, [_Z12mandelKernelffiiiffPiii_param_0];
	ld.param.f32 	%f10, [_Z12mandelKernelffiiiffPiii_param_1];
	ld.param.u32 	%r34, [_Z12mandelKernelffiiiffPiii_param_2];
	ld.param.u32 	%r35, [_Z12mandelKernelffiiiffPiii_param_4];
	ld.param.f32 	%f11, [_Z12mandelKernelffiiiffPiii_param_5];
	ld.param.f32 	%f12, [_Z12mandelKernelffiiiffPiii_param_6];
	ld.param.u64 	%rd2, [_Z12mandelKernelffiiiffPiii_param_7];
	ld.param.u32 	%r36, [_Z12mandelKernelffiiiffPiii_param_8];
	ld.param.u32 	%r37, [_Z12mandelKernelffiiiffPiii_param_9];
	cvta.to.global.u64 	%rd1, %rd2;
	mov.u32 	%r38, %ctaid.x;
	mov.u32 	%r39, %ntid.x;
	mov.u32 	%r40, %tid.x;
	mad.lo.s32 	%r41, %r38, %r39, %r40;
	mul.lo.s32 	%r1, %r36, %r41;
	mov.u32 	%r42, %ctaid.y;
	mov.u32 	%r43, %ntid.y;
	mov.u32 	%r44, %tid.y;
	mad.lo.s32 	%r45, %r42, %r43, %r44;
	mul.lo.s32 	%r60, %r37, %r45;
	add.s32 	%r3, %r60, %r37;
	setp.lt.s32 	%p1, %r37, 1;
	@%p1 bra 	$L__BB0_23;
	add.s32 	%r4, %r1, %r36;
	setp.lt.s32 	%p2, %r36, 1;
	@%p2 bra 	$L__BB0_23;
	setp.lt.s32 	%p3, %r35, 1;
	@%p3 bra 	$L__BB0_10;
	neg.s32 	%r5, %r35;
$L__BB0_4:
	cvt.rn.f32.s32 	%f13, %r60;
	fma.rn.f32 	%f1, %f12, %f13, %f10;
	mul.lo.s32 	%r7, %r60, %r34;
	mov.u32 	%r61, %r1;
$L__BB0_5:
	cvt.rn.f32.s32 	%f14, %r61;
	fma.rn.f32 	%f2, %f11, %f14, %f9;
	mov.b32 	%r63, 0;
	mov.u32 	%r62, %r5;
	mov.f32 	%f18, %f1;
	mov.f32 	%f19, %f2;
$L__BB0_6:
	mul.f32 	%f5, %f19, %f19;
	mul.f32 	%f6, %f18, %f18;
	add.f32 	%f15, %f5, %f6;
	setp.gt.f32 	%p12, %f15, 0f40800000;
	mov.u32 	%r64, %r63;
	@%p12 bra 	$L__BB0_8;
	sub.f32 	%f16, %f5, %f6;
	add.f32 	%f17, %f19, %f19;
	add.f32 	%f19, %f2, %f16;
	fma.rn.f32 	%f18, %f17, %f18, %f1;
	add.s32 	%r63, %r63, 1;
	add.s32 	%r62, %r62, 1;
	setp.ne.s32 	%p13, %r62, 0;
	mov.u32 	%r64, %r35;
	@%p13 bra 	$L__BB0_6;
$L__BB0_8:
	add.s32 	%r59, %r61, %r7;
	mul.wide.s32 	%rd11, %r59, 4;
	add.s64 	%rd12, %rd1, %rd11;
	st.global.u32 	[%rd12], %r64;
	add.s32 	%r61, %r61, 1;
	setp.lt.s32 	%p14, %r61, %r4;
	@%p14 bra 	$L__BB0_5;
	add.s32 	%r60, %r60, 1;
	setp.lt.s32 	%p15, %r60, %r3;
	@%p15 bra 	$L__BB0_4;
	bra.uni 	$L__BB0_23;
$L__BB0_10:
	add.s32 	%r46, %r1, 1;
	max.s32 	%r47, %r4, %r46;
	sub.s32 	%r48, %r47, %r1;
	and.b32  	%r16, %r48, 7;
	add.s32 	%r17, %r16, -1;
	and.b32  	%r18, %r48, 3;
	sub.s32 	%r19, %r1, %r47;
	and.b32  	%r20, %r48, -8;
	and.b32  	%r21, %r48, 1;
$L__BB0_11:
	setp.gt.u32 	%p4, %r19, -8;
	mul.lo.s32 	%r23, %r60, %r34;
	mov.u32 	%r68, %r1;
	@%p4 bra 	$L__BB0_14;
	mov.b32 	%r67, 0;
	mov.u32 	%r68, %r1;
$L__BB0_13:
	.pragma "nounroll";
	add.s32 	%r50, %r68, %r23;
	mul.wide.s32 	%rd3, %r50, 4;
	add.s64 	%rd4, %rd1, %rd3;
	mov.b32 	%r51, 0;
	st.global.u32 	[%rd4], %r51;
	st.global.u32 	[%rd4+4], %r51;
	st.global.u32 	[%rd4+8], %r51;
	st.global.u32 	[%rd4+12], %r51;
	st.global.u32 	[%rd4+16], %r51;
	st.global.u32 	[%rd4+20], %r51;
	st.global.u32 	[%rd4+24], %r51;
	st.global.u32 	[%rd4+28], %r51;
	add.s32 	%r68, %r68, 8;
	add.s32 	%r67, %r67, 8;
	setp.ne.s32 	%p5, %r67, %r20;
	@%p5 bra 	$L__BB0_13;
$L__BB0_14:
	setp.eq.s32 	%p6, %r16, 0;
	@%p6 bra 	$L__BB0_22;
	setp.lt.u32 	%p7, %r17, 3;
	@%p7 bra 	$L__BB0_17;
	add.s32 	%r52, %r68, %r23;
	mul.wide.s32 	%rd5, %r52, 4;
	add.s64 	%rd6, %rd1, %rd5;
	mov.b32 	%r53, 0;
	st.global.u32 	[%rd6], %r53;
	st.global.u32 	[%rd6+4], %r53;
	st.global.u32 	[%rd6+8], %r53;
	st.global.u32 	[%rd6+12], %r53;
	add.s32 	%r68, %r68, 4;
$L__BB0_17:
	setp.eq.s32 	%p8, %r18, 0;
	@%p8 bra 	$L__BB0_22;
	setp.eq.s32 	%p9, %r18, 1;
	@%p9 bra 	$L__BB0_20;
	add.s32 	%r54, %r68, %r23;
	mul.wide.s32 	%rd7, %r54, 4;
	add.s64 	%rd8, %rd1, %rd7;
	mov.b32 	%r55, 0;
	st.global.u32 	[%rd8], %r55;
	st.global.u32 	[%rd8+4], %r55;
	add.s32 	%r68, %r68, 2;
$L__BB0_20:
	setp.eq.s32 	%p10, %r21, 0;
	@%p10 bra 	$L__BB0_22;
	add.s32 	%r56, %r68, %r23;
	mul.wide.s32 	%rd9, %r56, 4;
	add.s64 	%rd10, %rd1, %rd9;
	mov.b32 	%r57, 0;
	st.global.u32 	[%rd10], %r57;
$L__BB0_22:
	add.s32 	%r60, %r60, 1;
	setp.lt.s32 	%p11, %r60, %r3;
	@%p11 bra 	$L__BB0_11;
$L__BB0_23:
	ret;

}


// ===== COMPILED SASS (sm_100) =====

	.target	sm_100

	.elftype	@"ET_EXEC"


//--------------------- .note.nv.tkinfo           --------------------------
	.section	.note.nv.tkinfo,"",@"SHT_NOTE"
	.sectionflags	@"SHF_NOTE_NV_TKINFO"
	.tkinfo
        /*0018*/ 	.word	0x00000002
        /*0030*/ 	.string	""
        /*0030*/ 	.string	"ptxas"
        /*0030*/ 	.string	"Cuda compilation tools, release 13.0, V13.0.88"
        /*0030*/ 	.string	"Build cuda_13.0.r13.0/compiler.36424714_0"
        /*0030*/ 	.string	"-arch sm_100 -m 64 "



//--------------------- .note.nv.cuinfo           --------------------------
	.section	.note.nv.cuinfo,"",@"SHT_NOTE"
	.sectionflags	@"SHF_NOTE_NV_CUINFO"
        /*0018*/ 	.short	0x0002
        /*001a*/ 	.short	0x0064
        /*001c*/ 	.short	0x0082
	.zero		2


//--------------------- .nv.info                  --------------------------
	.section	.nv.info,"",@"SHT_CUDA_INFO"
	.align	4


	//----- nvinfo : EIATTR_REGCOUNT
	.align		4
        /*0000*/ 	.byte	0x04, 0x2f
        /*0002*/ 	.short	(.L_1 - .L_0)
	.align		4
.L_0:
        /*0004*/ 	.word	index@(_Z12mandelKernelffiiiffPiii)
        /*0008*/ 	.word	0x00000013


	//----- nvinfo : EIATTR_FRAME_SIZE
	.align		4
.L_1:
        /*000c*/ 	.byte	0x04, 0x11
        /*000e*/ 	.short	(.L_3 - .L_2)
	.align		4
.L_2:
        /*0010*/ 	.word	index@(_Z12mandelKernelffiiiffPiii)
        /*0014*/ 	.word	0x00000000


	//----- nvinfo : EIATTR_MIN_STACK_SIZE
	.align		4
.L_3:
        /*0018*/ 	.byte	0x04, 0x12
        /*001a*/ 	.short	(.L_5 - .L_4)
	.align		4
.L_4:
        /*001c*/ 	.word	index@(_Z12mandelKernelffiiiffPiii)
        /*0020*/ 	.word	0x00000000
.L_5:


//--------------------- .nv.compat                --------------------------
	.section	.nv.compat,"",@"SHT_CUDA_COMPAT_INFO"
	.align	4
        /*0000*/ 	.byte	0x02, 0x09, 0x00, 0x00, 0x02, 0x02, 0x01, 0x00, 0x02, 0x05, 0x05, 0x00, 0x03, 0x07, 0x01, 0x01
        /*0010*/ 	.byte	0x02, 0x03, 0x00, 0x00, 0x02, 0x06, 0x01, 0x00, 0x04, 0x0b, 0x08, 0x00, 0x01, 0x00, 0x00, 0x00
        /*0020*/ 	.byte	0x00, 0x00, 0x00, 0x00


//--------------------- .nv.info._Z12mandelKernelffiiiffPiii --------------------------
	.section	.nv.info._Z12mandelKernelffiiiffPiii,"",@"SHT_CUDA_INFO"
	.sectionflags	@""
	.align	4


	//----- nvinfo : EIATTR_CUDA_API_VERSION
	.align		4
        /*0000*/ 	.byte	0x04, 0x37
        /*0002*/ 	.short	(.L_7 - .L_6)
.L_6:
        /*0004*/ 	.word	0x00000082


	//----- nvinfo : EIATTR_KPARAM_INFO
	.align		4
.L_7:
        /*0008*/ 	.byte	0x04, 0x17
        /*000a*/ 	.short	(.L_9 - .L_8)
.L_8:
        /*000c*/ 	.word	0x00000000
        /*0010*/ 	.short	0x0009
        /*0012*/ 	.short	0x002c
        /*0014*/ 	.byte	0x00, 0xf0, 0x11, 0x00


	//----- nvinfo : EIATTR_KPARAM_INFO
	.align		4
.L_9:
        /*0018*/ 	.byte	0x04, 0x17
        /*001a*/ 	.short	(.L_11 - .L_10)
.L_10:
        /*001c*/ 	.word	0x00000000
        /*0020*/ 	.short	0x0008
        /*0022*/ 	.short	0x0028
        /*0024*/ 	.byte	0x00, 0xf0, 0x11, 0x00


	//----- nvinfo : EIATTR_KPARAM_INFO
	.align		4
.L_11:
        /*0028*/ 	.byte	0x04, 0x17
        /*002a*/ 	.short	(.L_13 - .L_12)
.L_12:
        /*002c*/ 	.word	0x00000000
        /*0030*/ 	.short	0x0007
        /*0032*/ 	.short	0x0020
        /*0034*/ 	.byte	0x00, 0xf5, 0x21, 0x00


	//----- nvinfo : EIATTR_KPARAM_INFO
	.align		4
.L_13:
        /*0038*/ 	.byte	0x04, 0x17
        /*003a*/ 	.short	(.L_15 - .L_14)
.L_14:
        /*003c*/ 	.word	0x00000000
        /*0040*/ 	.short	0x0006
        /*0042*/ 	.short	0x0018
        /*0044*/ 	.byte	0x00, 0xf0, 0x11, 0x00


	//----- nvinfo : EIATTR_KPARAM_INFO
	.align		4
.L_15:
        /*0048*/ 	.byte	0x04, 0x17
        /*004a*/ 	.short	(.L_17 - .L_16)
.L_16:
        /*004c*/ 	.word	0x00000000
        /*0050*/ 	.short	0x0005
        /*0052*/ 	.short	0x0014
        /*0054*/ 	.byte	0x00, 0xf0, 0x11, 0x00


	//----- nvinfo : EIATTR_KPARAM_INFO
	.align		4
.L_17:
        /*0058*/ 	.byte	0x04, 0x17
        /*005a*/ 	.short	(.L_19 - .L_18)
.L_18:
        /*005c*/ 	.word	0x00000000
        /*0060*/ 	.short	0x0004
        /*0062*/ 	.short	0x0010
        /*0064*/ 	.byte	0x00, 0xf0, 0x11, 0x00


	//----- nvinfo : EIATTR_KPARAM_INFO
	.align		4
.L_19:
        /*0068*/ 	.byte	0x04, 0x17
        /*006a*/ 	.short	(.L_21 - .L_20)
.L_20:
        /*006c*/ 	.word	0x00000000
        /*0070*/ 	.short	0x0003
        /*0072*/ 	.short	0x000c
        /*0074*/ 	.byte	0x00, 0xf0, 0x11, 0x00


	//----- nvinfo : EIATTR_KPARAM_INFO
	.align		4
.L_21:
        /*0078*/ 	.byte	0x04, 0x17
        /*007a*/ 	.short	(.L_23 - .L_22)
.L_22:
        /*007c*/ 	.word	0x00000000
        /*0080*/ 	.short	0x0002
        /*0082*/ 	.short	0x0008
        /*0084*/ 	.byte	0x00, 0xf0, 0x11, 0x00


	//----- nvinfo : EIATTR_KPARAM_INFO
	.align		4
.L_23:
        /*0088*/ 	.byte	0x04, 0x17
        /*008a*/ 	.short	(.L_25 - .L_24)
.L_24:
        /*008c*/ 	.word	0x00000000
        /*0090*/ 	.short	0x0001
        /*0092*/ 	.short	0x0004
        /*0094*/ 	.byte	0x00, 0xf0, 0x11, 0x00


	//----- nvinfo : EIATTR_KPARAM_INFO
	.align		4
.L_25:
        /*0098*/ 	.byte	0x04, 0x17
        /*009a*/ 	.short	(.L_27 - .L_26)
.L_26:
        /*009c*/ 	.word	0x00000000
        /*00a0*/ 	.short	0x0000
        /*00a2*/ 	.short	0x0000
        /*00a4*/ 	.byte	0x00, 0xf0, 0x11, 0x00


	//----- nvinfo : EIATTR_SPARSE_MMA_MASK
	.align		4
.L_27:
        /*00a8*/ 	.byte	0x03, 0x50
        /*00aa*/ 	.short	0x0000


	//----- nvinfo : EIATTR_MAXREG_COUNT
	.align		4
        /*00ac*/ 	.byte	0x03, 0x1b
        /*00ae*/ 	.short	0x00ff


	//----- nvinfo : EIATTR_MERCURY_ISA_VERSION
	.align		4
        /*00b0*/ 	.byte	0x03, 0x5f
        /*00b2*/ 	.short	0x0101


	//----- nvinfo : EIATTR_VRC_CTA_INIT_COUNT
	.align		4
        /*00b4*/ 	.byte	0x02, 0x4a
	.zero		1
	.zero		1


	//----- nvinfo : EIATTR_EXIT_INSTR_OFFSETS
	.align		4
        /*00b8*/ 	.byte	0x04, 0x1c
        /*00ba*/ 	.short	(.L_29 - .L_28)


	//   ....[0]....
.L_28:
        /*00bc*/ 	.word	0x00000070


	//   ....[1]....
        /*00c0*/ 	.word	0x000000b0


	//   ....[2]....
        /*00c4*/ 	.word	0x00000430


	//   ....[3]....
        /*00c8*/ 	.word	0x00000870


	//----- nvinfo : EIATTR_CRS_STACK_SIZE
	.align		4
.L_29:
        /*00cc*/ 	.byte	0x04, 0x1e
        /*00ce*/ 	.short	(.L_31 - .L_30)
.L_30:
        /*00d0*/ 	.word	0x00000000


	//----- nvinfo : EIATTR_CBANK_PARAM_SIZE
	.align		4
.L_31:
        /*00d4*/ 	.byte	0x03, 0x19
        /*00d6*/ 	.short	0x0030


	//----- nvinfo : EIATTR_PARAM_CBANK
	.align		4
        /*00d8*/ 	.byte	0x04, 0x0a
        /*00da*/ 	.short	(.L_33 - .L_32)
	.align		4
.L_32:
        /*00dc*/ 	.word	index@(.nv.constant0._Z12mandelKernelffiiiffPiii)
        /*00e0*/ 	.short	0x0380
        /*00e2*/ 	.short	0x0030


	//----- nvinfo : EIATTR_SW_WAR
	.align		4
.L_33:
        /*00e4*/ 	.byte	0x04, 0x36
        /*00e6*/ 	.short	(.L_35 - .L_34)
.L_34:
        /*00e8*/ 	.word	0x00000008
.L_35:


//--------------------- .nv.callgraph             --------------------------
	.section	.nv.callgraph,"",@"SHT_CUDA_CALLGRAPH"
	.align	4
	.sectionentsize	8
	.align		4
        /*0000*/ 	.word	0x00000000
	.align		4
        /*0004*/ 	.word	0xffffffff
	.align		4
        /*0008*/ 	.word	0x00000000
	.align		4
        /*000c*/ 	.word	0xfffffffe
	.align		4
        /*0010*/ 	.word	0x00000000
	.align		4
        /*0014*/ 	.word	0xfffffffd
	.align		4
        /*0018*/ 	.word	0x00000000
	.align		4
        /*001c*/ 	.word	0xfffffffc


//--------------------- .text._Z12mandelKernelffiiiffPiii --------------------------
	.section	.text._Z12mandelKernelffiiiffPiii,"ax",@progbits
	.align	128
        .global         _Z12mandelKernelffiiiffPiii
        .type           _Z12mandelKernelffiiiffPiii,@function
        .size           _Z12mandelKernelffiiiffPiii,(.L_x_16 - _Z12mandelKernelffiiiffPiii)
        .other          _Z12mandelKernelffiiiffPiii,@"STO_CUDA_ENTRY STV_DEFAULT"
_Z12mandelKernelffiiiffPiii:
.text._Z12mandelKernelffiiiffPiii:
[----:B------:R-:W-:Y:S08]  /*0000*/  LDC R1, c[0x0][0x37c] ;  /* 0x0000df00ff017b82 */ /* 0x000ff00000000800 */
[----:B------:R-:W0:Y:S01]  /*0010*/  LDC.64 R6, c[0x0][0x3a8] ;  /* 0x0000ea00ff067b82 */ /* 0x000e220000000a00 */
[----:B------:R-:W1:Y:S01]  /*0020*/  S2R R2, SR_TID.X ;  /* 0x0000000000027919 */ /* 0x000e620000002100 */
[----:B------:R-:W2:Y:S06]  /*0030*/  S2R R3, SR_TID.Y ;  /* 0x0000000000037919 */ /* 0x000eac0000002200 */
[----:B------:R-:W3:Y:S08]  /*0040*/  S2UR UR5, SR_CTAID.X ;  /* 0x00000000000579c3 */ /* 0x000ef00000002500 */
[----:B------:R-:W4:Y:S01]  /*0050*/  S2UR UR6, SR_CTAID.Y ;  /* 0x00000000000679c3 */ /* 0x000f220000002600 */
[----:B0-----:R-:W-:-:S13]  /*0060*/  ISETP.GE.AND P0, PT, R7, 0x1, PT ;  /* 0x000000010700780c */ /* 0x001fda0003f06270 */
[----:B-1234-:R-:W-:Y:S05]  /*0070*/  @!P0 EXIT ;  /* 0x000000000000894d */ /* 0x01efea0003800000 */
[----:B------:R-:W0:Y:S01]  /*0080*/  LDC R5, c[0x0][0x360] ;  /* 0x0000d800ff057b82 */ /* 0x000e220000000800 */
[----:B------:R-:W-:-:S07]  /*0090*/  ISETP.GE.AND P0, PT, R6, 0x1, PT ;  /* 0x000000010600780c */ /* 0x000fce0003f06270 */
[----:B------:R-:W1:Y:S06]  /*00a0*/  LDC R0, c[0x0][0x364] ;  /* 0x0000d900ff007b82 */ /* 0x000e6c0000000800 */
[----:B------:R-:W-:Y:S05]  /*00b0*/  @!P0 EXIT ;  /* 0x000000000000894d */ /* 0x000fea0003800000 */
[----:B------:R-:W2:Y:S01]  /*00c0*/  LDCU UR4, c[0x0][0x390] ;  /* 0x00007200ff0477ac */ /* 0x000ea20008000800 */
[----:B-1----:R-:W-:Y:S02]  /*00d0*/  IMAD R0, R0, UR6, R3 ;  /* 0x0000000600007c24 */ /* 0x002fe4000f8e0203 */
[----:B0-----:R-:W-:Y:S01]  /*00e0*/  IMAD R5, R5, UR5, R2 ;  /* 0x0000000505057c24 */ /* 0x001fe2000f8e0202 */
[----:B------:R-:W0:Y:S01]  /*00f0*/  LDCU.64 UR8, c[0x0][0x358] ;  /* 0x00006b00ff0877ac */ /* 0x000e220008000a00 */
[----:B------:R-:W-:Y:S02]  /*0100*/  IMAD R0, R0, R7, RZ ;  /* 0x0000000700007224 */ /* 0x000fe400078e02ff */
[----:B------:R-:W-:-:S03]  /*0110*/  IMAD R5, R5, R6, RZ ;  /* 0x0000000605057224 */ /* 0x000fc600078e02ff */
[----:B------:R-:W-:Y:S01]  /*0120*/  IADD3 R3, PT, PT, R0, R7, RZ ;  /* 0x0000000700037210 */ /* 0x000fe20007ffe0ff */
[----:B------:R-:W-:Y:S01]  /*0130*/  IMAD.IADD R2, R5, 0x1, R6 ;  /* 0x0000000105027824 */ /* 0x000fe200078e0206 */
[----:B--2---:R-:W-:-:S09]  /*0140*/  UISETP.GE.AND UP0, UPT, UR4, 0x1, UPT ;  /* 0x000000010400788c */ /* 0x004fd2000bf06270 */
[----:B------:R-:W-:Y:S05]  /*0150*/  BRA.U !UP0, `(.L_x_0) ;  /* 0x0000000108b87547 */ /* 0x000fea000b800000 */
[----:B------:R-:W-:-:S12]  /*0160*/  UIADD3 UR4, UPT, UPT, -UR4, URZ, URZ ;  /* 0x000000ff04047290 */ /* 0x000fd8000fffe1ff */
.L_x_6:
[----:B-1----:R-:W1:Y:S01]  /*0170*/  LDC R7, c[0x0][0x384] ;  /* 0x0000e100ff077b82 */ /* 0x002e620000000800 */
[----:B------:R-:W1:Y:S01]  /*0180*/  LDCU UR5, c[0x0][0x398] ;  /* 0x00007300ff0577ac */ /* 0x000e620008000800 */
[-C--:B------:R-:W-:Y:S01]  /*0190*/  I2FP.F32.S32 R4, R0.reuse ;  /* 0x0000000000047245 */ /* 0x080fe20000201400 */
[----:B------:R-:W-:Y:S01]  /*01a0*/  BSSY.RECONVERGENT B0, `(.L_x_1) ;  /* 0x0000027000007945 */ /* 0x000fe20003800200 */
[----:B------:R-:W-:Y:S01]  /*01b0*/  MOV R8, R0 ;  /* 0x0000000000087202 */ /* 0x000fe20000000f00 */
[----:B------:R-:W-:Y:S01]  /*01c0*/  VIADD R0, R0, 0x1 ;  /* 0x0000000100007836 */ /* 0x000fe20000000000 */
[----:B------:R-:W-:-:S04]  /*01d0*/  MOV R9, R5 ;  /* 0x0000000500097202 */ /* 0x000fc80000000f00 */
[----:B------:R-:W-:Y:S01]  /*01e0*/  ISETP.GE.AND P1, PT, R0, R3, PT ;  /* 0x000000030000720c */ /* 0x000fe20003f26270 */
[----:B-12---:R-:W-:-:S12]  /*01f0*/  FFMA R10, R4, UR5, R7 ;  /* 0x00000005040a7c23 */ /* 0x006fd80008000007 */
.L_x_5:
[----:B-1----:R-:W1:Y:S01]  /*0200*/  LDC R7, c[0x0][0x380] ;  /* 0x0000e000ff077b82 */ /* 0x002e620000000800 */
[----:B------:R-:W1:Y:S01]  /*0210*/  LDCU UR5, c[0x0][0x394] ;  /* 0x00007280ff0577ac */ /* 0x000e620008000800 */
[----:B------:R-:W-:Y:S01]  /*0220*/  I2FP.F32.S32 R4, R9 ;  /* 0x0000000900047245 */ /* 0x000fe20000201400 */
[----:B------:R-:W-:Y:S01]  /*0230*/  BSSY.RECONVERGENT B1, `(.L_x_2) ;  /* 0x0000015000017945 */ /* 0x000fe20003800200 */
[----:B------:R-:W-:Y:S01]  /*0240*/  MOV R16, UR4 ;  /* 0x0000000400107c02 */ /* 0x000fe20008000f00 */
[----:B------:R-:W-:-:S03]  /*0250*/  IMAD.MOV.U32 R6, RZ, RZ, R10 ;  /* 0x000000ffff067224 */ /* 0x000fc600078e000a */
[----:B--2---:R-:W2:Y:S01]  /*0260*/  LDC R15, c[0x0][0x390] ;  /* 0x0000e400ff0f7b82 */ /* 0x004ea20000000800 */
[----:B-1----:R-:W-:Y:S01]  /*0270*/  FFMA R12, R4, UR5, R7 ;  /* 0x00000005040c7c23 */ /* 0x002fe20008000007 */
[----:B------:R-:W-:-:S04]  /*0280*/  IMAD.MOV.U32 R4, RZ, RZ, RZ ;  /* 0x000000ffff047224 */ /* 0x000fc800078e00ff */
[----:B------:R-:W-:-:S07]  /*0290*/  MOV R7, R12 ;  /* 0x0000000c00077202 */ /* 0x000fce0000000f00 */
.L_x_4:
[----:B------:R-:W-:Y:S01]  /*02a0*/  FMUL R13, R7, R7 ;  /* 0x00000007070d7220 */ /* 0x000fe20000400000 */
[----:B------:R-:W-:-:S04]  /*02b0*/  FMUL R14, R6, R6 ;  /* 0x00000006060e7220 */ /* 0x000fc80000400000 */
[----:B------:R-:W-:-:S05]  /*02c0*/  FADD R11, R13, R14 ;  /* 0x0000000e0d0b7221 */ /* 0x000fca0000000000 */
[----:B------:R-:W-:-:S13]  /*02d0*/  FSETP.GT.AND P0, PT, R11, 4, PT ;  /* 0x408000000b00780b */ /* 0x000fda0003f04000 */
[----:B------:R-:W-:Y:S05]  /*02e0*/  @P0 BRA `(.L_x_3) ;  /* 0x0000000000240947 */ /* 0x000fea0003800000 */
[----:B------:R-:W-:Y:S02]  /*02f0*/  VIADD R16, R16, 0x1 ;  /* 0x0000000110107836 */ /* 0x000fe40000000000 */
[----:B------:R-:W-:Y:S01]  /*0300*/  FADD R11, R7, R7 ;  /* 0x00000007070b7221 */ /* 0x000fe20000000000 */
[----:B------:R-:W-:Y:S01]  /*0310*/  FADD R7, R13, -R14 ;  /* 0x8000000e0d077221 */ /* 0x000fe20000000000 */
[----:B------:R-:W-:Y:S02]  /*0320*/  IADD3 R4, PT, PT, R4, 0x1, RZ ;  /* 0x0000000104047810 */ /* 0x000fe40007ffe0ff */
[----:B------:R-:W-:Y:S01]  /*0330*/  ISETP.NE.AND P0, PT, R16, RZ, PT ;  /* 0x000000ff1000720c */ /* 0x000fe20003f05270 */
[----:B------:R-:W-:Y:S01]  /*0340*/  FFMA R6, R11, R6, R10 ;  /* 0x000000060b067223 */ /* 0x000fe2000000000a */
[----:B------:R-:W-:-:S11]  /*0350*/  FADD R7, R12, R7 ;  /* 0x000000070c077221 */ /* 0x000fd60000000000 */
[----:B------:R-:W-:Y:S05]  /*0360*/  @P0 BRA `(.L_x_4) ;  /* 0xfffffffc00cc0947 */ /* 0x000fea000383ffff */
[----:B--2---:R-:W-:-:S07]  /*0370*/  IMAD.MOV.U32 R4, RZ, RZ, R15 ;  /* 0x000000ffff047224 */ /* 0x004fce00078e000f */
.L_x_3:
[----:B0-----:R-:W-:Y:S05]  /*0380*/  BSYNC.RECONVERGENT B1 ;  /* 0x0000000000017941 */ /* 0x001fea0003800200 */
.L_x_2:
[----:B------:R-:W0:Y:S01]  /*0390*/  LDC.64 R6, c[0x0][0x3a0] ;  /* 0x0000e800ff067b82 */ /* 0x000e220000000a00 */
[----:B------:R-:W1:Y:S02]  /*03a0*/  LDCU UR5, c[0x0][0x388] ;  /* 0x00007100ff0577ac */ /* 0x000e640008000800 */
[----:B-1----:R-:W-:Y:S01]  /*03b0*/  IMAD R11, R8, UR5, R9 ;  /* 0x00000005080b7c24 */ /* 0x002fe2000f8e0209 */
[----:B------:R-:W-:-:S03]  /*03c0*/  IADD3 R9, PT, PT, R9, 0x1, RZ ;  /* 0x0000000109097810 */ /* 0x000fc60007ffe0ff */
[----:B0-----:R-:W-:Y:S01]  /*03d0*/  IMAD.WIDE R6, R11, 0x4, R6 ;  /* 0x000000040b067825 */ /* 0x001fe200078e0206 */
[----:B------:R-:W-:-:S04]  /*03e0*/  ISETP.GE.AND P0, PT, R9, R2, PT ;  /* 0x000000020900720c */ /* 0x000fc80003f06270 */
[----:B------:R1:W-:Y:S09]  /*03f0*/  STG.E desc[UR8][R6.64], R4 ;  /* 0x0000000406007986 */ /* 0x0003f2000c101908 */
[----:B------:R-:W-:Y:S05]  /*0400*/  @!P0 BRA `(.L_x_5) ;  /* 0xfffffffc007c8947 */ /* 0x000fea000383ffff */
[----:B------:R-:W-:Y:S05]  /*0410*/  BSYNC.RECONVERGENT B0 ;  /* 0x0000000000007941 */ /* 0x000fea0003800200 */
.L_x_1:
[----:B------:R-:W-:Y:S05]  /*0420*/  @!P1 BRA `(.L_x_6) ;  /* 0xfffffffc00509947 */ /* 0x000fea000383ffff */
[----:B------:R-:W-:Y:S05]  /*0430*/  EXIT ;  /* 0x000000000000794d */ /* 0x000fea0003800000 */
.L_x_0:
[----:B------:R-:W-:-:S05]  /*0440*/  VIADDMNMX R2, R5, 0x1, R2, !PT ;  /* 0x0000000105027846 */ /* 0x000fca0007800102 */
[----:B------:R-:W-:Y:S01]  /*0450*/  IMAD.IADD R12, R2, 0x1, -R5 ;  /* 0x00000001020c7824 */ /* 0x000fe200078e0a05 */
[----:B------:R-:W-:-:S04]  /*0460*/  IADD3 R2, PT, PT, R5, -R2, RZ ;  /* 0x8000000205027210 */ /* 0x000fc80007ffe0ff */
[----:B------:R-:W-:Y:S02]  /*0470*/  LOP3.LUT R10, R12, 0x7, RZ, 0xc0, !PT ;  /* 0x000000070c0a7812 */ /* 0x000fe400078ec0ff */
[----:B------:R-:W-:Y:S02]  /*0480*/  ISETP.GT.U32.AND P2, PT, R2, -0x8, PT ;  /* 0xfffffff80200780c */ /* 0x000fe40003f44070 */
[----:B------:R-:W-:Y:S01]  /*0490*/  LOP3.LUT R14, R12, 0x3, RZ, 0xc0, !PT ;  /* 0x000000030c0e7812 */ /* 0x000fe200078ec0ff */
[----:B------:R-:W-:Y:S01]  /*04a0*/  VIADD R4, R10, 0xffffffff ;  /* 0xffffffff0a047836 */ /* 0x000fe20000000000 */
[----:B------:R-:W-:-:S04]  /*04b0*/  LOP3.LUT R2, R12, 0xfffffff8, RZ, 0xc0, !PT ;  /* 0xfffffff80c027812 */ /* 0x000fc800078ec0ff */
[----:B------:R-:W-:-:S13]  /*04c0*/  ISETP.GE.U32.AND P1, PT, R4, 0x3, PT ;  /* 0x000000030400780c */ /* 0x000fda0003f26070 */
.L_x_14:
[----:B------:R-:W-:Y:S01]  /*04d0*/  MOV R13, R0 ;  /* 0x00000000000d7202 */ /* 0x000fe20000000f00 */
[----:B------:R-:W-:Y:S01]  /*04e0*/  VIADD R0, R0, 0x1 ;  /* 0x0000000100007836 */ /* 0x000fe20000000000 */
[----:B------:R-:W-:Y:S01]  /*04f0*/  BSSY.RECONVERGENT B0, `(.L_x_7) ;  /* 0x0000017000007945 */ /* 0x000fe20003800200 */
[----:B------:R-:W-:Y:S02]  /*0500*/  ISETP.NE.AND P4, PT, R10, RZ, PT ;  /* 0x000000ff0a00720c */ /* 0x000fe40003f85270 */
[----:B------:R-:W-:Y:S02]  /*0510*/  MOV R4, R5 ;  /* 0x0000000500047202 */ /* 0x000fe40000000f00 */
[----:B------:R-:W-:Y:S01]  /*0520*/  ISETP.GE.AND P0, PT, R0, R3, PT ;  /* 0x000000030000720c */ /* 0x000fe20003f06270 */
[----:B01-3--:R-:W-:-:S12]  /*0530*/  @P2 BRA `(.L_x_8) ;  /* 0x0000000000482947 */ /* 0x00bfd80003800000 */
[----:B------:R-:W1:Y:S01]  /*0540*/  LDC R15, c[0x0][0x388] ;  /* 0x0000e200ff0f7b82 */ /* 0x000e620000000800 */
[----:B------:R-:W-:Y:S01]  /*0550*/  IMAD.MOV.U32 R11, RZ, RZ, RZ ;  /* 0x000000ffff0b7224 */ /* 0x000fe200078e00ff */
[----:B------:R-:W-:-:S06]  /*0560*/  MOV R4, R5 ;  /* 0x0000000500047202 */ /* 0x000fcc0000000f00 */
[----:B------:R-:W2:Y:S02]  /*0570*/  LDC.64 R8, c[0x0][0x3a0] ;  /* 0x0000e800ff087b82 */ /* 0x000ea40000000a00 */
.L_x_9:
[----:B-1-3--:R-:W-:Y:S01]  /*0580*/  IMAD R7, R13, R15, R4 ;  /* 0x0000000f0d077224 */ /* 0x00afe200078e0204 */
[----:B------:R-:W-:Y:S01]  /*0590*/  IADD3 R11, PT, PT, R11, 0x8, RZ ;  /* 0x000000080b0b7810 */ /* 0x000fe20007ffe0ff */
[----:B------:R-:W-:Y:S02]  /*05a0*/  VIADD R4, R4, 0x8 ;  /* 0x0000000804047836 */ /* 0x000fe40000000000 */
[----:B--2---:R-:W-:Y:S01]  /*05b0*/  IMAD.WIDE R6, R7, 0x4, R8 ;  /* 0x0000000407067825 */ /* 0x004fe200078e0208 */
[----:B------:R-:W-:-:S04]  /*05c0*/  ISETP.NE.AND P3, PT, R11, R2, PT ;  /* 0x000000020b00720c */ /* 0x000fc80003f65270 */
[----:B0-----:R3:W-:Y:S04]  /*05d0*/  STG.E desc[UR8][R6.64], RZ ;  /* 0x000000ff06007986 */ /* 0x0017e8000c101908 */
[----:B------:R3:W-:Y:S04]  /*05e0*/  STG.E desc[UR8][R6.64+0x4], RZ ;  /* 0x000004ff06007986 */ /* 0x0007e8000c101908 */
[----:B------:R3:W-:Y:S04]  /*05f0*/  STG.E desc[UR8][R6.64+0x8], RZ ;  /* 0x000008ff06007986 */ /* 0x0007e8000c101908 */
[----:B------:R3:W-:Y:S04]  /*0600*/  STG.E desc[UR8][R6.64+0xc], RZ ;  /* 0x00000cff06007986 */ /* 0x0007e8000c101908 */
[----:B------:R3:W-:Y:S04]  /*0610*/  STG.E desc[UR8][R6.64+0x10], RZ ;  /* 0x000010ff06007986 */ /* 0x0007e8000c101908 */
[----:B------:R3:W-:Y:S04]  /*0620*/  STG.E desc[UR8][R6.64+0x14], RZ ;  /* 0x000014ff06007986 */ /* 0x0007e8000c101908 */
[----:B------:R3:W-:Y:S04]  /*0630*/  STG.E desc[UR8][R6.64+0x18], RZ ;  /* 0x000018ff06007986 */ /* 0x0007e8000c101908 */
[----:B------:R3:W-:Y:S01]  /*0640*/  STG.E desc[UR8][R6.64+0x1c], RZ ;  /* 0x00001cff06007986 */ /* 0x0007e2000c101908 */
[----:B------:R-:W-:Y:S05]  /*0650*/  @P3 BRA `(.L_x_9) ;  /* 0xfffffffc00c83947 */ /* 0x000fea000383ffff */
.L_x_8:
[----:B0-----:R-:W-:Y:S05]  /*0660*/  BSYNC.RECONVERGENT B0 ;  /* 0x0000000000007941 */ /* 0x001fea0003800200 */
.L_x_7:
[----:B------:R-:W-:Y:S04]  /*0670*/  BSSY.RECONVERGENT B0, `(.L_x_10) ;  /* 0x000001e000007945 */ /* 0x000fe80003800200 */
[----:B------:R-:W-:Y:S05]  /*0680*/  @!P4 BRA `(.L_x_11) ;  /* 0x000000000070c947 */ /* 0x000fea0003800000 */
[----:B------:R-:W-:Y:S01]  /*0690*/  BSSY.RECONVERGENT B1, `(.L_x_12) ;  /* 0x000000c000017945 */ /* 0x000fe20003800200 */
[----:B------:R-:W-:-:S03]  /*06a0*/  ISETP.NE.AND P3, PT, R14, RZ, PT ;  /* 0x000000ff0e00720c */ /* 0x000fc60003f65270 */
[----:B------:R-:W-:Y:S10]  /*06b0*/  @!P1 BRA `(.L_x_13) ;  /* 0x0000000000249947 */ /* 0x000ff40003800000 */
[----:B---3--:R-:W0:Y:S01]  /*06c0*/  LDC.64 R6, c[0x0][0x3a0] ;  /* 0x0000e800ff067b82 */ /* 0x008e220000000a00 */
[----:B------:R-:W1:Y:S02]  /*06d0*/  LDCU UR4, c[0x0][0x388] ;  /* 0x00007100ff0477ac */ /* 0x000e640008000800 */
[----:B-1----:R-:W-:Y:S01]  /*06e0*/  IMAD R9, R13, UR4, R4 ;  /* 0x000000040d097c24 */ /* 0x002fe2000f8e0204 */
[----:B------:R-:W-:-:S03]  /*06f0*/  IADD3 R4, PT, PT, R4, 0x4, RZ ;  /* 0x0000000404047810 */ /* 0x000fc60007ffe0ff */
[----:B0-----:R-:W-:-:S05]  /*0700*/  IMAD.WIDE R6, R9, 0x4, R6 ;  /* 0x0000000409067825 */ /* 0x001fca00078e0206 */
[----:B------:R0:W-:Y:S04]  /*0710*/  STG.E desc[UR8][R6.64], RZ ;  /* 0x000000ff06007986 */ /* 0x0001e8000c101908 */
[----:B------:R0:W-:Y:S04]  /*0720*/  STG.E desc[UR8][R6.64+0x4], RZ ;  /* 0x000004ff06007986 */ /* 0x0001e8000c101908 */
[----:B------:R0:W-:Y:S04]  /*0730*/  STG.E desc[UR8][R6.64+0x8], RZ ;  /* 0x000008ff06007986 */ /* 0x0001e8000c101908 */
[----:B------:R0:W-:Y:S02]  /*0740*/  STG.E desc[UR8][R6.64+0xc], RZ ;  /* 0x00000cff06007986 */ /* 0x0001e4000c101908 */
.L_x_13:
[----:B------:R-:W-:Y:S05]  /*0750*/  BSYNC.RECONVERGENT B1 ;  /* 0x0000000000017941 */ /* 0x000fea0003800200 */
.L_x_12:
[----:B------:R-:W-:Y:S05]  /*0760*/  @!P3 BRA `(.L_x_11) ;  /* 0x000000000038b947 */ /* 0x000fea0003800000 */
[----:B------:R-:W-:Y:S02]  /*0770*/  ISETP.NE.AND P3, PT, R14, 0x1, PT ;  /* 0x000000010e00780c */ /* 0x000fe40003f65270 */
[----:B------:R-:W-:-:S11]  /*0780*/  LOP3.LUT P4, RZ, R12, 0x1, RZ, 0xc0, !PT ;  /* 0x000000010cff7812 */ /* 0x000fd6000788c0ff */
[----:B------:R-:W1:Y:S08]  /*0790*/  @P3 LDC R11, c[0x0][0x388] ;  /* 0x0000e200ff0b3b82 */ /* 0x000e700000000800 */
[----:B------:R-:W2:Y:S08]  /*07a0*/  @P4 LDC R16, c[0x0][0x388] ;  /* 0x0000e200ff104b82 */ /* 0x000eb00000000800 */
[----:B------:R-:W4:Y:S08]  /*07b0*/  @P3 LDC.64 R8, c[0x0][0x3a0] ;  /* 0x0000e800ff083b82 */ /* 0x000f300000000a00 */
[----:B0--3--:R-:W0:Y:S01]  /*07c0*/  @P4 LDC.64 R6, c[0x0][0x3a0] ;  /* 0x0000e800ff064b82 */ /* 0x009e220000000a00 */
[----:B-1----:R-:W-:Y:S01]  /*07d0*/  @P3 IMAD R15, R13, R11, R4 ;  /* 0x0000000b0d0f3224 */ /* 0x002fe200078e0204 */
[----:B------:R-:W-:-:S05]  /*07e0*/  @P3 IADD3 R4, PT, PT, R4, 0x2, RZ ;  /* 0x0000000204043810 */ /* 0x000fca0007ffe0ff */
[----:B--2---:R-:W-:Y:S02]  /*07f0*/  @P4 IMAD R11, R13, R16, R4 ;  /* 0x000000100d0b4224 */ /* 0x004fe400078e0204 */
[----:B----4-:R-:W-:-:S05]  /*0800*/  @P3 IMAD.WIDE R8, R15, 0x4, R8 ;  /* 0x000000040f083825 */ /* 0x010fca00078e0208 */
[----:B------:R1:W-:Y:S01]  /*0810*/  @P3 STG.E desc[UR8][R8.64], RZ ;  /* 0x000000ff08003986 */ /* 0x0003e2000c101908 */
[----:B0-----:R-:W-:-:S03]  /*0820*/  @P4 IMAD.WIDE R6, R11, 0x4, R6 ;  /* 0x000000040b064825 */ /* 0x001fc600078e0206 */
[----:B------:R1:W-:Y:S04]  /*0830*/  @P3 STG.E desc[UR8][R8.64+0x4], RZ ;  /* 0x000004ff08003986 */ /* 0x0003e8000c101908 */
[----:B------:R1:W-:Y:S02]  /*0840*/  @P4 STG.E desc[UR8][R6.64], RZ ;  /* 0x000000ff06004986 */ /* 0x0003e4000c101908 */
.L_x_11:
[----:B------:R-:W-:Y:S05]  /*0850*/  BSYNC.RECONVERGENT B0 ;  /* 0x0000000000007941 */ /* 0x000fea0003800200 */
.L_x_10:
[----:B------:R-:W-:Y:S05]  /*0860*/  @!P0 BRA `(.L_x_14) ;  /* 0xfffffffc00188947 */ /* 0x000fea000383ffff */
[----:B------:R-:W-:Y:S05]  /*0870*/  EXIT ;  /* 0x000000000000794d */ /* 0x000fea0003800000 */
.L_x_15:
[----:B------:R-:W-:-:S00]  /*0880*/  BRA `(.L_x_15) ;  /* 0xfffffffc00fc7947 */ /* 0x000fc0000383ffff */
[----:B------:R-:W-:-:S00]  /*0890*/  NOP ;  /* 0x0000000000007918 */ /* 0x000fc00000000000 */
        /* <DEDUP_REMOVED lines=14> */
.L_x_16:


//--------------------- .nv.shared.reserved.0     --------------------------
	.section	.nv.shared.reserved.0,"aw",@nobits
	.weak		__nv_reservedSMEM_offset_0_alias
	.size		__nv_reservedSMEM_offset_0_alias, 0, 64
	.other		__nv_reservedSMEM_offset_0_alias,@"STO_CUDA_RESERVED_SHARED STV_DEFAULT"
__nv_reservedSMEM_offset_0_alias:
	.zero		0
	.zero		64


//--------------------- .nv.constant0._Z12mandelKernelffiiiffPiii --------------------------
	.section	.nv.constant0._Z12mandelKernelffiiiffPiii,"a",@progbits
	.sectionflags	@""
	.align	4
.nv.constant0._Z12mandelKernelffiiiffPiii:
	.zero		944


//--------------------- SYMBOLS --------------------------

	.type		.nv.reservedSmem.offset0,@object
	.size		.nv.reservedSmem.offset0,0x4
